	.headerflags	@"EF_CUDA_TEXMODE_UNIFIED EF_CUDA_64BIT_ADDRESS EF_CUDA_ACCELERATORS EF_CUDA_SM90 EF_CUDA_VIRTUAL_SM(EF_CUDA_SM90)"
	.elftype	@"ET_EXEC"


//--------------------- .nv.info                  --------------------------
	.section	.nv.info,"",@"SHT_CUDA_INFO"
	.align	4


	//----- nvinfo : EIATTR_REGCOUNT
	.align		4
        /*0000*/ 	.byte	0x04, 0x2f
        /*0002*/ 	.short	(.L_3 - .L_2)
	.align		4
.L_2:
        /*0004*/ 	.word	index@(triton_poi_fused__native_batch_norm_legit_no_training_convolution_hardtanh_54)
        /*0008*/ 	.word	0x0000001c


	//----- nvinfo : EIATTR_MIN_STACK_SIZE
	.align		4
.L_3:
        /*000c*/ 	.byte	0x04, 0x12
        /*000e*/ 	.short	(.L_5 - .L_4)
	.align		4
.L_4:
        /*0010*/ 	.word	index@(triton_poi_fused__native_batch_norm_legit_no_training_convolution_hardtanh_54)
        /*0014*/ 	.word	0x00000000


	//----- nvinfo : EIATTR_FRAME_SIZE
	.align		4
.L_5:
        /*0018*/ 	.byte	0x04, 0x11
        /*001a*/ 	.short	(.L_7 - .L_6)
	.align		4
.L_6:
        /*001c*/ 	.word	index@(triton_poi_fused__native_batch_norm_legit_no_training_convolution_hardtanh_54)
        /*0020*/ 	.word	0x00000000


	//----- nvinfo : EIATTR_MIN_STACK_SIZE
	.align		4
.L_7:
        /*0024*/ 	.byte	0x04, 0x12
        /*0026*/ 	.short	(.L_9 - .L_8)
	.align		4
.L_8:
        /*0028*/ 	.word	index@(triton_poi_fused__native_batch_norm_legit_no_training_convolution_hardtanh_54)
        /*002c*/ 	.word	0x00000000
.L_9:


//--------------------- .nv.info.triton_poi_fused__native_batch_norm_legit_no_training_convolution_hardtanh_54 --------------------------
	.section	.nv.info.triton_poi_fused__native_batch_norm_legit_no_training_convolution_hardtanh_54,"",@"SHT_CUDA_INFO"
	.sectionflags	@""
	.align	4


	//----- nvinfo : EIATTR_CUDA_API_VERSION
	.align		4
        /*0000*/ 	.byte	0x04, 0x37
        /*0002*/ 	.short	(.L_11 - .L_10)
.L_10:
        /*0004*/ 	.word	0x0000007c


	//----- nvinfo : EIATTR_KPARAM_INFO
	.align		4
.L_11:
        /*0008*/ 	.byte	0x04, 0x17
        /*000a*/ 	.short	(.L_13 - .L_12)
.L_12:
        /*000c*/ 	.word	0x00000000
        /*0010*/ 	.short	0x0007
        /*0012*/ 	.short	0x0038
        /*0014*/ 	.byte	0x00, 0xf0, 0x11, 0x00


	//----- nvinfo : EIATTR_KPARAM_INFO
	.align		4
.L_13:
        /*0018*/ 	.byte	0x04, 0x17
        /*001a*/ 	.short	(.L_15 - .L_14)
.L_14:
        /*001c*/ 	.word	0x00000000
        /*0020*/ 	.short	0x0006
        /*0022*/ 	.short	0x0030
        /*0024*/ 	.byte	0x00, 0xf4, 0x21, 0x00


	//----- nvinfo : EIATTR_KPARAM_INFO
	.align		4
.L_15:
        /*0028*/ 	.byte	0x04, 0x17
        /*002a*/ 	.short	(.L_17 - .L_16)
.L_16:
        /*002c*/ 	.word	0x00000000
        /*0030*/ 	.short	0x0005
        /*0032*/ 	.short	0x0028
        /*0034*/ 	.byte	0x00, 0xf4, 0x21, 0x00


	//----- nvinfo : EIATTR_KPARAM_INFO
	.align		4
.L_17:
        /*0038*/ 	.byte	0x04, 0x17
        /*003a*/ 	.short	(.L_19 - .L_18)
.L_18:
        /*003c*/ 	.word	0x00000000
        /*0040*/ 	.short	0x0004
        /*0042*/ 	.short	0x0020
        /*0044*/ 	.byte	0x00, 0xf4, 0x21, 0x00


	//----- nvinfo : EIATTR_KPARAM_INFO
	.align		4
.L_19:
        /*0048*/ 	.byte	0x04, 0x17
        /*004a*/ 	.short	(.L_21 - .L_20)
.L_20:
        /*004c*/ 	.word	0x00000000
        /*0050*/ 	.short	0x0003
        /*0052*/ 	.short	0x0018
        /*0054*/ 	.byte	0x00, 0xf4, 0x21, 0x00


	//----- nvinfo : EIATTR_KPARAM_INFO
	.align		4
.L_21:
        /*0058*/ 	.byte	0x04, 0x17
        /*005a*/ 	.short	(.L_23 - .L_22)
.L_22:
        /*005c*/ 	.word	0x00000000
        /*0060*/ 	.short	0x0002
        /*0062*/ 	.short	0x0010
        /*0064*/ 	.byte	0x00, 0xf4, 0x21, 0x00


	//----- nvinfo : EIATTR_KPARAM_INFO
	.align		4
.L_23:
        /*0068*/ 	.byte	0x04, 0x17
        /*006a*/ 	.short	(.L_25 - .L_24)
.L_24:
        /*006c*/ 	.word	0x00000000
        /*0070*/ 	.short	0x0001
        /*0072*/ 	.short	0x0008
        /*0074*/ 	.byte	0x00, 0xf4, 0x21, 0x00


	//----- nvinfo : EIATTR_KPARAM_INFO
	.align		4
.L_25:
        /*0078*/ 	.byte	0x04, 0x17
        /*007a*/ 	.short	(.L_27 - .L_26)
.L_26:
        /*007c*/ 	.word	0x00000000
        /*0080*/ 	.short	0x0000
        /*0082*/ 	.short	0x0000
        /*0084*/ 	.byte	0x00, 0xf4, 0x21, 0x00


	//----- nvinfo : EIATTR_SPARSE_MMA_MASK
	.align		4
.L_27:
        /*0088*/ 	.byte	0x03, 0x50
        /*008a*/ 	.short	0x0000


	//----- nvinfo : EIATTR_MAXREG_COUNT
	.align		4
        /*008c*/ 	.byte	0x03, 0x1b
        /*008e*/ 	.short	0x00ff


	//----- nvinfo : EIATTR_EXIT_INSTR_OFFSETS
	.align		4
        /*0090*/ 	.byte	0x04, 0x1c
        /*0092*/ 	.short	(.L_29 - .L_28)


	//   ....[0]....
.L_28:
        /*0094*/ 	.word	0x000004f0


	//   ....[1]....
        /*0098*/ 	.word	0x00000510


	//----- nvinfo : EIATTR_REQNTID
	.align		4
.L_29:
        /*009c*/ 	.byte	0x04, 0x10
        /*009e*/ 	.short	(.L_31 - .L_30)
.L_30:
        /*00a0*/ 	.word	0x00000080
        /*00a4*/ 	.word	0x00000001
        /*00a8*/ 	.word	0x00000001


	//----- nvinfo : EIATTR_CBANK_PARAM_SIZE
	.align		4
.L_31:
        /*00ac*/ 	.byte	0x03, 0x19
        /*00ae*/ 	.short	0x003c


	//----- nvinfo : EIATTR_PARAM_CBANK
	.align		4
        /*00b0*/ 	.byte	0x04, 0x0a
        /*00b2*/ 	.short	(.L_33 - .L_32)
	.align		4
.L_32:
        /*00b4*/ 	.word	index@(.nv.constant0.triton_poi_fused__native_batch_norm_legit_no_training_convolution_hardtanh_54)
        /*00b8*/ 	.short	0x0210
        /*00ba*/ 	.short	0x003c


	//----- nvinfo : EIATTR_SW_WAR
	.align		4
.L_33:
        /*00bc*/ 	.byte	0x04, 0x36
        /*00be*/ 	.short	(.L_35 - .L_34)
.L_34:
        /*00c0*/ 	.word	0x00000008
.L_35:


//--------------------- .nv.callgraph             --------------------------
	.section	.nv.callgraph,"",@"SHT_CUDA_CALLGRAPH"
	.align	4
	.sectionentsize	8
	.align		4
        /*0000*/ 	.word	0x00000000
	.align		4
        /*0004*/ 	.word	0xffffffff
	.align		4
        /*0008*/ 	.word	0x00000000
	.align		4
        /*000c*/ 	.word	0xfffffffe
	.align		4
        /*0010*/ 	.word	0x00000000
	.align		4
        /*0014*/ 	.word	0xfffffffd
	.align		4
        /*0018*/ 	.word	0x00000000
	.align		4
        /*001c*/ 	.word	0xfffffffc


//--------------------- .nv.constant4             --------------------------
	.section	.nv.constant4,"a",@progbits
	.align	8
	.align		8
.nv.constant4:
        /*0000*/ 	.dword	_$_str
	.align		8
        /*0008*/ 	.dword	_$_str_$_2


//--------------------- .text.triton_poi_fused__native_batch_norm_legit_no_training_convolution_hardtanh_54 --------------------------
	.section	.text.triton_poi_fused__native_batch_norm_legit_no_training_convolution_hardtanh_54,"ax",@progbits
	.align	128
        .global         triton_poi_fused__native_batch_norm_legit_no_training_convolution_hardtanh_54
        .type           triton_poi_fused__native_batch_norm_legit_no_training_convolution_hardtanh_54,@function
        .size           triton_poi_fused__native_batch_norm_legit_no_training_convolution_hardtanh_54,(.L_x_1 - triton_poi_fused__native_batch_norm_legit_no_training_convolution_hardtanh_54)
        .other          triton_poi_fused__native_batch_norm_legit_no_training_convolution_hardtanh_54,@"STO_CUDA_ENTRY STV_DEFAULT"
triton_poi_fused__native_batch_norm_legit_no_training_convolution_hardtanh_54:
.text.triton_poi_fused__native_batch_norm_legit_no_training_convolution_hardtanh_54:
[----:B------:R-:W0:Y:S01]  /*0000*/  LDC R1, c[0x0][0x28] ;  /* 0x00000a00ff017b82 */ /* 0x000e220000000800 */
[----:B------:R-:W1:Y:S01]  /*0010*/  S2R R0, SR_TID.X ;  /* 0x0000000000007919 */ /* 0x000e620000002100 */
[----:B------:R-:W-:-:S06]  /*0020*/  HFMA2.MMA R2, -RZ, RZ, 0, 0 ;  /* 0x00000000ff027435 */ /* 0x000fcc00000001ff */
[----:B------:R-:W2:Y:S01]  /*0030*/  LDC.64 R4, c[0x0][0x228] ;  /* 0x00008a00ff047b82 */ /* 0x000ea20000000a00 */
[----:B------:R-:W-:Y:S01]  /*0040*/  CS2R R8, SRZ ;  /* 0x0000000000087805 */ /* 0x000fe2000001ff00 */
[----:B------:R-:W3:Y:S01]  /*0050*/  S2R R3, SR_CTAID.X ;  /* 0x0000000000037919 */ /* 0x000ee20000002500 */
[----:B------:R-:W-:-:S05]  /*0060*/  ULDC.64 UR4, c[0x0][0x208] ;  /* 0x0000820000047ab9 */ /* 0x000fca0000000a00 */
[----:B------:R-:W4:Y:S08]  /*0070*/  LDC.64 R18, c[0x0][0x218] ;  /* 0x00008600ff127b82 */ /* 0x000f300000000a00 */
[----:B------:R-:W5:Y:S08]  /*0080*/  LDC.64 R20, c[0x0][0x220] ;  /* 0x00008800ff147b82 */ /* 0x000f700000000a00 */
[----:B------:R-:W5:Y:S01]  /*0090*/  LDC.64 R14, c[0x0][0x238] ;  /* 0x00008e00ff0e7b82 */ /* 0x000f620000000a00 */
[----:B-1----:R-:W-:-:S07]  /*00a0*/  SHF.L.U32 R0, R0, 0x1, RZ ;  /* 0x0000000100007819 */ /* 0x002fce00000006ff */
[----:B------:R-:W1:Y:S01]  /*00b0*/  LDC.64 R22, c[0x0][0x230] ;  /* 0x00008c00ff167b82 */ /* 0x000e620000000a00 */
[----:B------:R-:W-:-:S04]  /*00c0*/  LOP3.LUT R0, R0, 0xfe, RZ, 0xc0, !PT ;  /* 0x000000fe00007812 */ /* 0x000fc800078ec0ff */
[----:B---3--:R-:W-:-:S04]  /*00d0*/  LEA R3, R3, R0, 0x8 ;  /* 0x0000000003037211 */ /* 0x008fc800078e40ff */
[C---:B------:R-:W-:Y:S01]  /*00e0*/  ISETP.GE.AND P0, PT, R3.reuse, 0xc780, PT ;  /* 0x0000c7800300780c */ /* 0x040fe20003f06270 */
[----:B------:R-:W-:-:S05]  /*00f0*/  IMAD.HI R0, R3, -0x5bbfd6ef, R2 ;  /* 0xa440291103007827 */ /* 0x000fca00078e0202 */
[----:B------:R-:W-:-:S04]  /*0100*/  SHF.R.U32.HI R7, RZ, 0x1f, R0 ;  /* 0x0000001fff077819 */ /* 0x000fc80000011600 */
[----:B------:R-:W-:-:S05]  /*0110*/  LEA.HI.SX32 R7, R0, R7, 0x17 ;  /* 0x0000000700077211 */ /* 0x000fca00078fbaff */
[----:B------:R-:W-:Y:S02]  /*0120*/  IMAD R0, R7, -0x31e, R3 ;  /* 0xfffffce207007824 */ /* 0x000fe400078e0203 */
[----:B------:R-:W3:Y:S02]  /*0130*/  LDC.64 R6, c[0x0][0x210] ;  /* 0x00008400ff067b82 */ /* 0x000ee40000000a00 */
[----:B--2---:R-:W-:-:S05]  /*0140*/  IMAD.WIDE R4, R0, 0x4, R4 ;  /* 0x0000000400047825 */ /* 0x004fca00078e0204 */
[----:B------:R2:W3:Y:S01]  /*0150*/  @!P0 LDG.E.EL.64 R8, desc[UR4][R4.64] ;  /* 0x0000000404088981 */ /* 0x0004e2000c2e1b00 */
[----:B------:R-:W-:Y:S02]  /*0160*/  CS2R R10, SRZ ;  /* 0x00000000000a7805 */ /* 0x000fe4000001ff00 */
[----:B------:R-:W-:Y:S01]  /*0170*/  CS2R R12, SRZ ;  /* 0x00000000000c7805 */ /* 0x000fe2000001ff00 */
[----:B----4-:R-:W-:-:S04]  /*0180*/  IMAD.WIDE R18, R0, 0x4, R18 ;  /* 0x0000000400127825 */ /* 0x010fc800078e0212 */
[C---:B-----5:R-:W-:Y:S01]  /*0190*/  IMAD.WIDE R20, R0.reuse, 0x4, R20 ;  /* 0x0000000400147825 */ /* 0x060fe200078e0214 */
[----:B------:R4:W5:Y:S01]  /*01a0*/  @!P0 LDG.E.EL.64 R10, desc[UR4][R18.64] ;  /* 0x00000004120a8981 */ /* 0x000962000c2e1b00 */
[----:B--2---:R-:W-:Y:S02]  /*01b0*/  CS2R R4, SRZ ;  /* 0x0000000000047805 */ /* 0x004fe4000001ff00 */
[----:B0-----:R-:W-:-:S04]  /*01c0*/  IMAD.WIDE R24, R0, 0x4, R14 ;  /* 0x0000000400187825 */ /* 0x001fc800078e020e */
[----:B---3--:R-:W-:Y:S01]  /*01d0*/  IMAD.WIDE R6, R3, 0x4, R6 ;  /* 0x0000000403067825 */ /* 0x008fe200078e0206 */
[----:B------:R-:W2:Y:S04]  /*01e0*/  @!P0 LDG.E.EL.64 R4, desc[UR4][R20.64] ;  /* 0x0000000414048981 */ /* 0x000ea8000c2e1b00 */
[----:B------:R-:W5:Y:S01]  /*01f0*/  @!P0 LDG.E.64 R12, desc[UR4][R6.64] ;  /* 0x00000004060c8981 */ /* 0x000f62000c1e1b00 */
[----:B------:R-:W-:Y:S02]  /*0200*/  CS2R R14, SRZ ;  /* 0x00000000000e7805 */ /* 0x000fe4000001ff00 */
[----:B------:R-:W-:Y:S01]  /*0210*/  CS2R R16, SRZ ;  /* 0x0000000000107805 */ /* 0x000fe2000001ff00 */
[----:B-1----:R-:W-:-:S05]  /*0220*/  IMAD.WIDE R22, R0, 0x4, R22 ;  /* 0x0000000400167825 */ /* 0x002fca00078e0216 */
[----:B------:R-:W3:Y:S04]  /*0230*/  @!P0 LDG.E.EL.64 R14, desc[UR4][R22.64] ;  /* 0x00000004160e8981 */ /* 0x000ee8000c2e1b00 */
[----:B------:R-:W3:Y:S01]  /*0240*/  @!P0 LDG.E.EL.64 R16, desc[UR4][R24.64] ;  /* 0x0000000418108981 */ /* 0x000ee2000c2e1b00 */
[----:B----4-:R-:W-:Y:S01]  /*0250*/  MOV R19, 0x3e800000 ;  /* 0x3e80000000137802 */ /* 0x010fe20000000f00 */
[----:B------:R-:W-:Y:S01]  /*0260*/  FADD R8, R8, 9.9999997473787516356e-06 ;  /* 0x3727c5ac08087421 */ /* 0x000fe20000000000 */
[----:B------:R-:W-:-:S03]  /*0270*/  FADD R9, R9, 9.9999997473787516356e-06 ;  /* 0x3727c5ac09097421 */ /* 0x000fc60000000000 */
[----:B------:R-:W0:Y:S08]  /*0280*/  MUFU.SQRT R0, R8 ;  /* 0x0000000800007308 */ /* 0x000e300000002000 */
[----:B------:R-:W1:Y:S01]  /*0290*/  MUFU.SQRT R2, R9 ;  /* 0x0000000900027308 */ /* 0x000e620000002000 */
[C---:B0-----:R-:W-:Y:S02]  /*02a0*/  FSETP.GT.AND P1, PT, R0.reuse, 8.50705917302346158658e+37, PT ;  /* 0x7e8000000000780b */ /* 0x041fe40003f24000 */
[----:B------:R-:W-:-:S02]  /*02b0*/  FSETP.GEU.AND P3, PT, R0, 1.175494350822287508e-38, PT ;  /* 0x008000000000780b */ /* 0x000fc40003f6e000 */
[C---:B-1----:R-:W-:Y:S02]  /*02c0*/  FSETP.GT.AND P2, PT, R2.reuse, 8.50705917302346158658e+37, PT ;  /* 0x7e8000000200780b */ /* 0x042fe40003f44000 */
[----:B------:R-:W-:-:S07]  /*02d0*/  FSETP.GEU.AND P4, PT, R2, 1.175494350822287508e-38, PT ;  /* 0x008000000200780b */ /* 0x000fce0003f8e000 */
[----:B------:R-:W-:-:S04]  /*02e0*/  @P1 FMUL R0, R0, 0.25 ;  /* 0x3e80000000001820 */ /* 0x000fc80000400000 */
[----:B------:R-:W-:Y:S01]  /*02f0*/  @!P3 FMUL R0, R0, 16777216 ;  /* 0x4b8000000000b820 */ /* 0x000fe20000400000 */
[----:B------:R-:W-:-:S04]  /*0300*/  @P2 FMUL R2, R2, 0.25 ;  /* 0x3e80000002022820 */ /* 0x000fc80000400000 */
[----:B------:R-:W-:Y:S01]  /*0310*/  @!P4 FMUL R2, R2, 16777216 ;  /* 0x4b8000000202c820 */ /* 0x000fe20000400000 */
[----:B------:R-:W0:Y:S01]  /*0320*/  MUFU.RCP R0, R0 ;  /* 0x0000000000007308 */ /* 0x000e220000001000 */
[----:B------:R-:W-:-:S07]  /*0330*/  FSEL R9, R19, 1, P1 ;  /* 0x3f80000013097808 */ /* 0x000fce0000800000 */
[----:B------:R-:W1:Y:S01]  /*0340*/  MUFU.RCP R2, R2 ;  /* 0x0000000200027308 */ /* 0x000e620000001000 */
[----:B------:R-:W-:Y:S01]  /*0350*/  FSEL R19, R19, 1, P2 ;  /* 0x3f80000013137808 */ /* 0x000fe20001000000 */
[----:B------:R-:W-:Y:S01]  /*0360*/  @!P3 FMUL R9, R9, 16777216 ;  /* 0x4b8000000909b820 */ /* 0x000fe20000400000 */
[----:B-----5:R-:W-:Y:S01]  /*0370*/  FADD R10, R10, R12 ;  /* 0x0000000c0a0a7221 */ /* 0x020fe20000000000 */
[----:B------:R-:W-:Y:S02]  /*0380*/  FADD R11, R11, R13 ;  /* 0x0000000d0b0b7221 */ /* 0x000fe40000000000 */
[----:B------:R-:W-:Y:S01]  /*0390*/  @!P4 FMUL R19, R19, 16777216 ;  /* 0x4b8000001313c820 */ /* 0x000fe20000400000 */
[----:B0-----:R-:W-:Y:S01]  /*03a0*/  FMUL R9, R0, R9 ;  /* 0x0000000900097220 */ /* 0x001fe20000400000 */
[----:B--2---:R-:W-:Y:S01]  /*03b0*/  FADD R4, R10, -R4 ;  /* 0x800000040a047221 */ /* 0x004fe20000000000 */
[----:B------:R-:W-:-:S03]  /*03c0*/  FADD R5, R11, -R5 ;  /* 0x800000050b057221 */ /* 0x000fc60000000000 */
[----:B------:R-:W-:Y:S01]  /*03d0*/  FMUL R9, R4, R9 ;  /* 0x0000000904097220 */ /* 0x000fe20000400000 */
[----:B-1----:R-:W-:-:S03]  /*03e0*/  FMUL R0, R2, R19 ;  /* 0x0000001302007220 */ /* 0x002fc60000400000 */
[----:B---3--:R-:W-:Y:S01]  /*03f0*/  FFMA R9, R9, R14, R16 ;  /* 0x0000000e09097223 */ /* 0x008fe20000000010 */
[----:B------:R-:W-:Y:S02]  /*0400*/  FMUL R0, R5, R0 ;  /* 0x0000000005007220 */ /* 0x000fe40000400000 */
[----:B------:R-:W0:Y:S02]  /*0410*/  LDC.64 R4, c[0x0][0x240] ;  /* 0x00009000ff047b82 */ /* 0x000e240000000a00 */
[----:B------:R-:W-:Y:S01]  /*0420*/  FFMA R0, R0, R15, R17 ;  /* 0x0000000f00007223 */ /* 0x000fe20000000011 */
[----:B------:R-:W-:-:S04]  /*0430*/  FSETP.GTU.AND P1, PT, R9, RZ, PT ;  /* 0x000000ff0900720b */ /* 0x000fc80003f2c000 */
[C---:B------:R-:W-:Y:S02]  /*0440*/  FSETP.GTU.AND P2, PT, R0.reuse, RZ, PT ;  /* 0x000000ff0000720b */ /* 0x040fe40003f4c000 */
[----:B------:R-:W-:Y:S02]  /*0450*/  FSEL R8, R9, RZ, P1 ;  /* 0x000000ff09087208 */ /* 0x000fe40000800000 */
[----:B------:R-:W-:Y:S02]  /*0460*/  FSEL R9, R0, RZ, P2 ;  /* 0x000000ff00097208 */ /* 0x000fe40001000000 */
[C---:B------:R-:W-:Y:S02]  /*0470*/  FSETP.GEU.AND P1, PT, R8.reuse, 6, PT ;  /* 0x40c000000800780b */ /* 0x040fe40003f2e000 */
[----:B------:R-:W-:Y:S01]  /*0480*/  FSETP.GEU.AND P2, PT, R9, 6, PT ;  /* 0x40c000000900780b */ /* 0x000fe20003f4e000 */
[----:B------:R1:W-:Y:S01]  /*0490*/  @!P0 STG.E.64 desc[UR4][R6.64], R10 ;  /* 0x0000000a06008986 */ /* 0x0003e2000c101b04 */
[----:B------:R-:W-:-:S02]  /*04a0*/  FSETP.NAN.AND P3, PT, R8, R8, PT ;  /* 0x000000080800720b */ /* 0x000fc40003f68000 */
[----:B------:R-:W-:Y:S01]  /*04b0*/  FSETP.NAN.AND P4, PT, R9, R9, PT ;  /* 0x000000090900720b */ /* 0x000fe20003f88000 */
[----:B0-----:R-:W-:-:S06]  /*04c0*/  IMAD.WIDE R2, R3, 0x4, R4 ;  /* 0x0000000403027825 */ /* 0x001fcc00078e0204 */
[----:B------:R-:W-:Y:S02]  /*04d0*/  @P1 SEL R8, R8, 0x40c00000, P3 ;  /* 0x40c0000008081807 */ /* 0x000fe40001800000 */
[----:B------:R-:W-:Y:S01]  /*04e0*/  @P2 SEL R9, R9, 0x40c00000, P4 ;  /* 0x40c0000009092807 */ /* 0x000fe20002000000 */
[----:B------:R-:W-:Y:S06]  /*04f0*/  @P0 EXIT ;  /* 0x000000000000094d */ /* 0x000fec0003800000 */
[----:B------:R-:W-:Y:S01]  /*0500*/  STG.E.64 desc[UR4][R2.64], R8 ;  /* 0x0000000802007986 */ /* 0x000fe2000c101b04 */
[----:B------:R-:W-:Y:S05]  /*0510*/  EXIT ;  /* 0x000000000000794d */ /* 0x000fea0003800000 */
.L_x_0:
[----:B------:R-:W-:-:S00]  /*0520*/  BRA `(.L_x_0) ;  /* 0xfffffffc00fc7947 */ /* 0x000fc0000383ffff */
[----:B------:R-:W-:-:S00]  /*0530*/  NOP ;  /* 0x0000000000007918 */ /* 0x000fc00000000000 */
        /* <DEDUP_REMOVED lines=12> */
.L_x_1:


//--------------------- .nv.global.init           --------------------------
	.section	.nv.global.init,"aw",@progbits
.nv.global.init:
	.type		_$_str,@object
	.size		_$_str,(_$_str_$_2 - _$_str)
_$_str:
        /*0000*/ 	.byte	0x5f, 0x5f, 0x43, 0x55, 0x44, 0x41, 0x5f, 0x46, 0x54, 0x5a, 0x00
	.type		_$_str_$_2,@object
	.size		_$_str_$_2,(.L_1 - _$_str_$_2)
_$_str_$_2:
        /*000b*/ 	.byte	0x5f, 0x5f, 0x43, 0x55, 0x44, 0x41, 0x5f, 0x50, 0x52, 0x45, 0x43, 0x5f, 0x53, 0x51, 0x52, 0x54
        /*001b*/ 	.byte	0x00
.L_1:


//--------------------- .nv.constant0.triton_poi_fused__native_batch_norm_legit_no_training_convolution_hardtanh_54 --------------------------
	.section	.nv.constant0.triton_poi_fused__native_batch_norm_legit_no_training_convolution_hardtanh_54,"a",@progbits
	.sectionflags	@""
	.align	4
.nv.constant0.triton_poi_fused__native_batch_norm_legit_no_training_convolution_hardtanh_54:
	.zero		588
